	.headerflags	@"EF_CUDA_TEXMODE_UNIFIED EF_CUDA_64BIT_ADDRESS EF_CUDA_ACCELERATORS EF_CUDA_SM90 EF_CUDA_VIRTUAL_SM(EF_CUDA_SM90)"
	.elftype	@"ET_EXEC"


//--------------------- .nv.info                  --------------------------
	.section	.nv.info,"",@"SHT_CUDA_INFO"
	.align	4


	//----- nvinfo : EIATTR_REGCOUNT
	.align		4
        /*0000*/ 	.byte	0x04, 0x2f
        /*0002*/ 	.short	(.L_1 - .L_0)
	.align		4
.L_0:
        /*0004*/ 	.word	index@(triton_poi_fused_convolution_leaky_relu_10)
        /*0008*/ 	.word	0x00000012


	//----- nvinfo : EIATTR_MIN_STACK_SIZE
	.align		4
.L_1:
        /*000c*/ 	.byte	0x04, 0x12
        /*000e*/ 	.short	(.L_3 - .L_2)
	.align		4
.L_2:
        /*0010*/ 	.word	index@(triton_poi_fused_convolution_leaky_relu_10)
        /*0014*/ 	.word	0x00000000


	//----- nvinfo : EIATTR_FRAME_SIZE
	.align		4
.L_3:
        /*0018*/ 	.byte	0x04, 0x11
        /*001a*/ 	.short	(.L_5 - .L_4)
	.align		4
.L_4:
        /*001c*/ 	.word	index@(triton_poi_fused_convolution_leaky_relu_10)
        /*0020*/ 	.word	0x00000000


	//----- nvinfo : EIATTR_MIN_STACK_SIZE
	.align		4
.L_5:
        /*0024*/ 	.byte	0x04, 0x12
        /*0026*/ 	.short	(.L_7 - .L_6)
	.align		4
.L_6:
        /*0028*/ 	.word	index@(triton_poi_fused_convolution_leaky_relu_10)
        /*002c*/ 	.word	0x00000000
.L_7:


//--------------------- .nv.info.triton_poi_fused_convolution_leaky_relu_10 --------------------------
	.section	.nv.info.triton_poi_fused_convolution_leaky_relu_10,"",@"SHT_CUDA_INFO"
	.sectionflags	@""
	.align	4


	//----- nvinfo : EIATTR_CUDA_API_VERSION
	.align		4
        /*0000*/ 	.byte	0x04, 0x37
        /*0002*/ 	.short	(.L_9 - .L_8)
.L_8:
        /*0004*/ 	.word	0x0000007c


	//----- nvinfo : EIATTR_KPARAM_INFO
	.align		4
.L_9:
        /*0008*/ 	.byte	0x04, 0x17
        /*000a*/ 	.short	(.L_11 - .L_10)
.L_10:
        /*000c*/ 	.word	0x00000000
        /*0010*/ 	.short	0x0005
        /*0012*/ 	.short	0x0024
        /*0014*/ 	.byte	0x00, 0xf0, 0x11, 0x00


	//----- nvinfo : EIATTR_KPARAM_INFO
	.align		4
.L_11:
        /*0018*/ 	.byte	0x04, 0x17
        /*001a*/ 	.short	(.L_13 - .L_12)
.L_12:
        /*001c*/ 	.word	0x00000000
        /*0020*/ 	.short	0x0004
        /*0022*/ 	.short	0x0020
        /*0024*/ 	.byte	0x00, 0xf0, 0x11, 0x00


	//----- nvinfo : EIATTR_KPARAM_INFO
	.align		4
.L_13:
        /*0028*/ 	.byte	0x04, 0x17
        /*002a*/ 	.short	(.L_15 - .L_14)
.L_14:
        /*002c*/ 	.word	0x00000000
        /*0030*/ 	.short	0x0003
        /*0032*/ 	.short	0x0018
        /*0034*/ 	.byte	0x00, 0xf4, 0x21, 0x00


	//----- nvinfo : EIATTR_KPARAM_INFO
	.align		4
.L_15:
        /*0038*/ 	.byte	0x04, 0x17
        /*003a*/ 	.short	(.L_17 - .L_16)
.L_16:
        /*003c*/ 	.word	0x00000000
        /*0040*/ 	.short	0x0002
        /*0042*/ 	.short	0x0010
        /*0044*/ 	.byte	0x00, 0xf4, 0x21, 0x00


	//----- nvinfo : EIATTR_KPARAM_INFO
	.align		4
.L_17:
        /*0048*/ 	.byte	0x04, 0x17
        /*004a*/ 	.short	(.L_19 - .L_18)
.L_18:
        /*004c*/ 	.word	0x00000000
        /*0050*/ 	.short	0x0001
        /*0052*/ 	.short	0x0008
        /*0054*/ 	.byte	0x00, 0xf4, 0x21, 0x00


	//----- nvinfo : EIATTR_KPARAM_INFO
	.align		4
.L_19:
        /*0058*/ 	.byte	0x04, 0x17
        /*005a*/ 	.short	(.L_21 - .L_20)
.L_20:
        /*005c*/ 	.word	0x00000000
        /*0060*/ 	.short	0x0000
        /*0062*/ 	.short	0x0000
        /*0064*/ 	.byte	0x00, 0xf4, 0x21, 0x00


	//----- nvinfo : EIATTR_SPARSE_MMA_MASK
	.align		4
.L_21:
        /*0068*/ 	.byte	0x03, 0x50
        /*006a*/ 	.short	0x0000


	//----- nvinfo : EIATTR_MAXREG_COUNT
	.align		4
        /*006c*/ 	.byte	0x03, 0x1b
        /*006e*/ 	.short	0x00ff


	//----- nvinfo : EIATTR_EXIT_INSTR_OFFSETS
	.align		4
        /*0070*/ 	.byte	0x04, 0x1c
        /*0072*/ 	.short	(.L_23 - .L_22)


	//   ....[0]....
.L_22:
        /*0074*/ 	.word	0x00000480


	//   ....[1]....
        /*0078*/ 	.word	0x00000520


	//----- nvinfo : EIATTR_REQNTID
	.align		4
.L_23:
        /*007c*/ 	.byte	0x04, 0x10
        /*007e*/ 	.short	(.L_25 - .L_24)
.L_24:
        /*0080*/ 	.word	0x00000080
        /*0084*/ 	.word	0x00000001
        /*0088*/ 	.word	0x00000001


	//----- nvinfo : EIATTR_CBANK_PARAM_SIZE
	.align		4
.L_25:
        /*008c*/ 	.byte	0x03, 0x19
        /*008e*/ 	.short	0x0028


	//----- nvinfo : EIATTR_PARAM_CBANK
	.align		4
        /*0090*/ 	.byte	0x04, 0x0a
        /*0092*/ 	.short	(.L_27 - .L_26)
	.align		4
.L_26:
        /*0094*/ 	.word	index@(.nv.constant0.triton_poi_fused_convolution_leaky_relu_10)
        /*0098*/ 	.short	0x0210
        /*009a*/ 	.short	0x0028


	//----- nvinfo : EIATTR_SW_WAR
	.align		4
.L_27:
        /*009c*/ 	.byte	0x04, 0x36
        /*009e*/ 	.short	(.L_29 - .L_28)
.L_28:
        /*00a0*/ 	.word	0x00000008
.L_29:


//--------------------- .nv.callgraph             --------------------------
	.section	.nv.callgraph,"",@"SHT_CUDA_CALLGRAPH"
	.align	4
	.sectionentsize	8
	.align		4
        /*0000*/ 	.word	0x00000000
	.align		4
        /*0004*/ 	.word	0xffffffff
	.align		4
        /*0008*/ 	.word	0x00000000
	.align		4
        /*000c*/ 	.word	0xfffffffe
	.align		4
        /*0010*/ 	.word	0x00000000
	.align		4
        /*0014*/ 	.word	0xfffffffd
	.align		4
        /*0018*/ 	.word	0x00000000
	.align		4
        /*001c*/ 	.word	0xfffffffc


//--------------------- .text.triton_poi_fused_convolution_leaky_relu_10 --------------------------
	.section	.text.triton_poi_fused_convolution_leaky_relu_10,"ax",@progbits
	.sectionflags	@"SHF_BARRIERS=1"
	.align	128
        .global         triton_poi_fused_convolution_leaky_relu_10
        .type           triton_poi_fused_convolution_leaky_relu_10,@function
        .size           triton_poi_fused_convolution_leaky_relu_10,(.L_x_1 - triton_poi_fused_convolution_leaky_relu_10)
        .other          triton_poi_fused_convolution_leaky_relu_10,@"STO_CUDA_ENTRY STV_DEFAULT"
triton_poi_fused_convolution_leaky_relu_10:
.text.triton_poi_fused_convolution_leaky_relu_10:
[----:B------:R-:W0:Y:S02]  /*0000*/  LDC R1, c[0x0][0x28] ;  /* 0x00000a00ff017b82 */ /* 0x000e240000000800 */
[----:B------:R-:W1:Y:S01]  /*0010*/  S2R R0, SR_CTAID.X ;  /* 0x0000000000007919 */ /* 0x000e620000002500 */
[----:B------:R-:W2:Y:S01]  /*0020*/  S2UR UR4, SR_CTAID.Y ;  /* 0x00000000000479c3 */ /* 0x000ea20000002600 */
[----:B------:R-:W-:Y:S01]  /*0030*/  CS2R R14, SRZ ;  /* 0x00000000000e7805 */ /* 0x000fe2000001ff00 */
[----:B------:R-:W-:Y:S01]  /*0040*/  ULDC.64 UR8, c[0x0][0x208] ;  /* 0x0000820000087ab9 */ /* 0x000fe20000000a00 */
[----:B------:R-:W3:Y:S05]  /*0050*/  S2R R5, SR_TID.X ;  /* 0x0000000000057919 */ /* 0x000eea0000002100 */
[----:B------:R-:W4:Y:S08]  /*0060*/  LDC.64 R6, c[0x0][0x218] ;  /* 0x00008600ff067b82 */ /* 0x000f300000000a00 */
[----:B------:R-:W5:Y:S01]  /*0070*/  LDC.64 R2, c[0x0][0x210] ;  /* 0x00008400ff027b82 */ /* 0x000f620000000a00 */
[----:B--2---:R-:W-:Y:S01]  /*0080*/  USHF.L.U32 UR4, UR4, 0x6, URZ ;  /* 0x0000000604047899 */ /* 0x004fe2000800063f */
[----:B-1----:R-:W-:-:S02]  /*0090*/  IMAD.SHL.U32 R0, R0, 0x4, RZ ;  /* 0x0000000400007824 */ /* 0x002fc400078e00ff */
[----:B---3--:R-:W-:Y:S01]  /*00a0*/  IMAD.SHL.U32 R9, R5, 0x2, RZ ;  /* 0x0000000205097824 */ /* 0x008fe200078e00ff */
[----:B------:R-:W-:-:S04]  /*00b0*/  SHF.R.U32.HI R4, RZ, 0x1, R5 ;  /* 0x00000001ff047819 */ /* 0x000fc80000011605 */
[----:B------:R-:W-:Y:S02]  /*00c0*/  SGXT.U32 R4, R4, 0x6 ;  /* 0x000000060404781a */ /* 0x000fe40000000000 */
[----:B------:R-:W-:Y:S02]  /*00d0*/  LOP3.LUT R11, R0, 0x2, R9, 0xf8, !PT ;  /* 0x00000002000b7812 */ /* 0x000fe400078ef809 */
[----:B------:R-:W-:Y:S02]  /*00e0*/  LOP3.LUT R4, R4, UR4, RZ, 0xfc, !PT ;  /* 0x0000000404047c12 */ /* 0x000fe4000f8efcff */
[C---:B------:R-:W-:Y:S01]  /*00f0*/  ISETP.GE.AND P1, PT, R11.reuse, 0x100, PT ;  /* 0x000001000b00780c */ /* 0x040fe20003f26270 */
[----:B----4-:R-:W-:-:S03]  /*0100*/  IMAD.WIDE R6, R11, 0x4, R6 ;  /* 0x000000040b067825 */ /* 0x010fc600078e0206 */
[C---:B------:R-:W-:Y:S01]  /*0110*/  ISETP.LT.AND P0, PT, R4.reuse, 0x24, !P1 ;  /* 0x000000240400780c */ /* 0x040fe20004f01270 */
[----:B------:R-:W-:Y:S01]  /*0120*/  IMAD R13, R4, 0x100, R11 ;  /* 0x00000100040d7824 */ /* 0x000fe200078e020b */
[----:B------:R-:W-:-:S03]  /*0130*/  CS2R R10, SRZ ;  /* 0x00000000000a7805 */ /* 0x000fc6000001ff00 */
[----:B-----5:R-:W-:-:S04]  /*0140*/  IMAD.WIDE R2, R13, 0x4, R2 ;  /* 0x000000040d027825 */ /* 0x020fc800078e0202 */
[----:B------:R1:W2:Y:S04]  /*0150*/  @!P1 LDG.E.EL.64 R14, desc[UR8][R6.64] ;  /* 0x00000008060e9981 */ /* 0x0002a8000c2e1b00 */
[----:B------:R-:W2:Y:S01]  /*0160*/  @P0 LDG.E.EL.64 R10, desc[UR8][R2.64] ;  /* 0x00000008020a0981 */ /* 0x000ea2000c2e1b00 */
[----:B------:R-:W3:Y:S01]  /*0170*/  S2UR UR6, SR_CgaCtaId ;  /* 0x00000000000679c3 */ /* 0x000ee20000008800 */
[----:B------:R-:W-:Y:S01]  /*0180*/  UMOV UR5, 0x400 ;  /* 0x0000040000057882 */ /* 0x000fe20000000000 */
[----:B------:R-:W-:Y:S01]  /*0190*/  IMAD.SHL.U32 R4, R5, 0x8, RZ ;  /* 0x0000000805047824 */ /* 0x000fe200078e00ff */
[----:B------:R-:W-:Y:S02]  /*01a0*/  LOP3.LUT R9, R9, 0xfc, RZ, 0xc0, !PT ;  /* 0x000000fc09097812 */ /* 0x000fe400078ec0ff */
[----:B------:R-:W-:-:S02]  /*01b0*/  LOP3.LUT R8, R5, 0x7c, RZ, 0xc0, !PT ;  /* 0x0000007c05087812 */ /* 0x000fc400078ec0ff */
[----:B------:R-:W-:Y:S02]  /*01c0*/  LOP3.LUT R4, R4, 0x3f8, RZ, 0xc0, !PT ;  /* 0x000003f804047812 */ /* 0x000fe400078ec0ff */
[----:B------:R-:W-:Y:S01]  /*01d0*/  LOP3.LUT R0, R0, 0x3, R5, 0xf8, !PT ;  /* 0x0000000300007812 */ /* 0x000fe200078ef805 */
[----:B---3--:R-:W-:-:S03]  /*01e0*/  UPRMT UR5, UR6, 0x654, UR5 ;  /* 0x0000065406057896 */ /* 0x008fc60008000005 */
[----:B------:R-:W-:Y:S02]  /*01f0*/  ULDC.64 UR6, c[0x0][0x220] ;  /* 0x0000880000067ab9 */ /* 0x000fe40000000a00 */
[----:B-1----:R-:W-:Y:S02]  /*0200*/  IADD3 R6, P3, R13, UR6, RZ ;  /* 0x000000060d067c10 */ /* 0x002fe4000ff7e0ff */
[----:B------:R-:W-:Y:S01]  /*0210*/  IADD3 R12, R4, UR5, R9 ;  /* 0x00000005040c7c10 */ /* 0x000fe2000fffe009 */
[----:B------:R-:W-:Y:S01]  /*0220*/  VIADD R9, R8, UR5 ;  /* 0x0000000508097c36 */ /* 0x000fe20008000000 */
[----:B------:R-:W-:Y:S02]  /*0230*/  LEA.HI.X.SX32 R7, R13, UR7, 0x1, P3 ;  /* 0x000000070d077c11 */ /* 0x000fe400098f0eff */
[----:B------:R-:W-:-:S05]  /*0240*/  LOP3.LUT R4, R5, 0x7f, RZ, 0xc0, !PT ;  /* 0x0000007f05047812 */ /* 0x000fca00078ec0ff */
[----:B------:R-:W-:Y:S01]  /*0250*/  IMAD R13, R4, 0x4, R9 ;  /* 0x00000004040d7824 */ /* 0x000fe200078e0209 */
[----:B--2---:R-:W-:Y:S01]  /*0260*/  FSETP.GT.AND P2, PT, R10, -R14, PT ;  /* 0x8000000e0a00720b */ /* 0x004fe20003f44000 */
[----:B------:R-:W-:Y:S01]  /*0270*/  FADD R10, R14, R10 ;  /* 0x0000000a0e0a7221 */ /* 0x000fe20000000000 */
[----:B------:R-:W-:Y:S01]  /*0280*/  FSETP.GT.AND P1, PT, R11, -R15, PT ;  /* 0x8000000f0b00720b */ /* 0x000fe20003f24000 */
[----:B------:R-:W-:Y:S01]  /*0290*/  FADD R11, R15, R11 ;  /* 0x0000000b0f0b7221 */ /* 0x000fe20000000000 */
[----:B------:R-:W-:Y:S02]  /*02a0*/  SEL R2, RZ, 0x1, !P2 ;  /* 0x00000001ff027807 */ /* 0x000fe40005000000 */
[----:B------:R-:W-:-:S05]  /*02b0*/  SEL R3, RZ, 0x100, !P1 ;  /* 0x00000100ff037807 */ /* 0x000fca0004800000 */
[----:B------:R-:W-:Y:S01]  /*02c0*/  IMAD.IADD R15, R2, 0x1, R3 ;  /* 0x00000001020f7824 */ /* 0x000fe200078e0203 */
[----:B------:R-:W-:Y:S01]  /*02d0*/  SHF.R.U32.HI R2, RZ, 0x2, R5 ;  /* 0x00000002ff027819 */ /* 0x000fe20000011605 */
[----:B------:R-:W-:Y:S02]  /*02e0*/  @!P2 FMUL R10, R10, 0.0099999997764825820923 ;  /* 0x3c23d70a0a0aa820 */ /* 0x000fe40000400000 */
[----:B------:R-:W-:Y:S01]  /*02f0*/  @!P1 FMUL R11, R11, 0.0099999997764825820923 ;  /* 0x3c23d70a0b0b9820 */ /* 0x000fe20000400000 */
[----:B------:R1:W-:Y:S01]  /*0300*/  @P0 STG.E.U16 desc[UR8][R6.64], R15 ;  /* 0x0000000f06000986 */ /* 0x0003e2000c101508 */
[----:B------:R-:W-:Y:S02]  /*0310*/  SGXT.U32 R2, R2, 0x5 ;  /* 0x000000050202781a */ /* 0x000fe40000000000 */
[----:B------:R-:W-:Y:S01]  /*0320*/  ISETP.GE.AND P0, PT, R0, 0x100, PT ;  /* 0x000001000000780c */ /* 0x000fe20003f06270 */
[----:B------:R2:W-:Y:S01]  /*0330*/  STS [R12], R10 ;  /* 0x0000000a0c007388 */ /* 0x0005e20000000800 */
[----:B------:R-:W-:-:S02]  /*0340*/  LOP3.LUT R8, R2, UR4, RZ, 0xfc, !PT ;  /* 0x0000000402087c12 */ /* 0x000fc4000f8efcff */
[----:B------:R-:W3:Y:S01]  /*0350*/  LDC.64 R2, c[0x0][0x228] ;  /* 0x00008a00ff027b82 */ /* 0x000ee20000000a00 */
[----:B------:R-:W-:Y:S07]  /*0360*/  STS [R12+0x4], R11 ;  /* 0x0000040b0c007388 */ /* 0x000fee0000000800 */
[----:B------:R-:W-:Y:S01]  /*0370*/  BAR.SYNC.DEFER_BLOCKING 0x0 ;  /* 0x0000000000007b1d */ /* 0x000fe20000010000 */
[C---:B------:R-:W-:Y:S01]  /*0380*/  IMAD.HI R9, R8.reuse, 0x38e38e39, RZ ;  /* 0x38e38e3908097827 */ /* 0x040fe200078e02ff */
[----:B------:R-:W-:-:S02]  /*0390*/  ISETP.LT.AND P1, PT, R8, 0x24, !P0 ;  /* 0x000000240800780c */ /* 0x000fc40004721270 */
[----:B-1----:R-:W-:Y:S02]  /*03a0*/  LOP3.LUT R7, R4, 0x80, RZ, 0xfc, !PT ;  /* 0x0000008004077812 */ /* 0x002fe400078efcff */
[----:B--2---:R-:W-:-:S04]  /*03b0*/  SHF.R.S32.HI R10, RZ, 0x1, R9 ;  /* 0x00000001ff0a7819 */ /* 0x004fc80000011409 */
[----:B------:R-:W-:-:S05]  /*03c0*/  LEA.HI R9, R9, R10, RZ, 0x1 ;  /* 0x0000000a09097211 */ /* 0x000fca00078f08ff */
[----:B------:R-:W-:Y:S01]  /*03d0*/  IMAD R5, R9, -0x9, R8 ;  /* 0xfffffff709057824 */ /* 0x000fe200078e0208 */
[----:B------:R-:W-:-:S03]  /*03e0*/  LOP3.LUT R8, R8, 0x20, RZ, 0xfc, !PT ;  /* 0x0000002008087812 */ /* 0x000fc600078efcff */
[----:B------:R-:W-:Y:S01]  /*03f0*/  IMAD R6, R0, 0x9, R5 ;  /* 0x0000000900067824 */ /* 0x000fe200078e0205 */
[----:B------:R-:W-:Y:S02]  /*0400*/  ISETP.LT.AND P0, PT, R8, 0x24, !P0 ;  /* 0x000000240800780c */ /* 0x000fe40004701270 */
[----:B------:R-:W-:Y:S01]  /*0410*/  LOP3.LUT R5, R7, 0xfc, RZ, 0xc0, !PT ;  /* 0x000000fc07057812 */ /* 0x000fe200078ec0ff */
[----:B------:R-:W-:Y:S01]  /*0420*/  IMAD R7, R9, 0x900, R6 ;  /* 0x0000090009077824 */ /* 0x000fe200078e0206 */
[----:B------:R-:W1:Y:S03]  /*0430*/  LDS R13, [R13] ;  /* 0x000000000d0d7984 */ /* 0x000e660000000800 */
[----:B---3--:R-:W-:-:S04]  /*0440*/  IMAD.WIDE R6, R7, 0x4, R2 ;  /* 0x0000000407067825 */ /* 0x008fc800078e0202 */
[----:B------:R-:W-:-:S04]  /*0450*/  VIADD R5, R5, UR5 ;  /* 0x0000000505057c36 */ /* 0x000fc80008000000 */
[----:B------:R-:W-:Y:S01]  /*0460*/  IMAD R9, R4, 0x4, R5 ;  /* 0x0000000404097824 */ /* 0x000fe200078e0205 */
[----:B-1----:R1:W-:Y:S01]  /*0470*/  @P1 STG.E desc[UR8][R6.64], R13 ;  /* 0x0000000d06001986 */ /* 0x0023e2000c101908 */
[----:B------:R-:W-:Y:S05]  /*0480*/  @!P0 EXIT ;  /* 0x000000000000894d */ /* 0x000fea0003800000 */
[----:B------:R-:W0:Y:S01]  /*0490*/  LDS R9, [R9+0x200] ;  /* 0x0002000009097984 */ /* 0x000e220000000800 */
[----:B------:R-:W-:-:S05]  /*04a0*/  IMAD.HI R4, R8, 0x38e38e39, RZ ;  /* 0x38e38e3908047827 */ /* 0x000fca00078e02ff */
[----:B------:R-:W-:-:S04]  /*04b0*/  SHF.R.S32.HI R5, RZ, 0x1, R4 ;  /* 0x00000001ff057819 */ /* 0x000fc80000011404 */
[----:B------:R-:W-:-:S05]  /*04c0*/  LEA.HI R5, R4, R5, RZ, 0x1 ;  /* 0x0000000504057211 */ /* 0x000fca00078f08ff */
[----:B------:R-:W-:-:S04]  /*04d0*/  IMAD R8, R5, -0x9, R8 ;  /* 0xfffffff705087824 */ /* 0x000fc800078e0208 */
[----:B------:R-:W-:-:S04]  /*04e0*/  IMAD R5, R5, 0x900, R8 ;  /* 0x0000090005057824 */ /* 0x000fc800078e0208 */
[----:B------:R-:W-:-:S04]  /*04f0*/  IMAD R5, R0, 0x9, R5 ;  /* 0x0000000900057824 */ /* 0x000fc800078e0205 */
[----:B------:R-:W-:-:S05]  /*0500*/  IMAD.WIDE R2, R5, 0x4, R2 ;  /* 0x0000000405027825 */ /* 0x000fca00078e0202 */
[----:B0-----:R-:W-:Y:S01]  /*0510*/  STG.E desc[UR8][R2.64], R9 ;  /* 0x0000000902007986 */ /* 0x001fe2000c101908 */
[----:B------:R-:W-:Y:S05]  /*0520*/  EXIT ;  /* 0x000000000000794d */ /* 0x000fea0003800000 */
.L_x_0:
[----:B------:R-:W-:-:S00]  /*0530*/  BRA `(.L_x_0) ;  /* 0xfffffffc00fc7947 */ /* 0x000fc0000383ffff */
[----:B------:R-:W-:-:S00]  /*0540*/  NOP ;  /* 0x0000000000007918 */ /* 0x000fc00000000000 */
        /* <DEDUP_REMOVED lines=11> */
.L_x_1:


//--------------------- .nv.shared.triton_poi_fused_convolution_leaky_relu_10 --------------------------
	.section	.nv.shared.triton_poi_fused_convolution_leaky_relu_10,"aw",@nobits
	.sectionflags	@""
	.align	16
	.zero		1024


//--------------------- .nv.constant0.triton_poi_fused_convolution_leaky_relu_10 --------------------------
	.section	.nv.constant0.triton_poi_fused_convolution_leaky_relu_10,"a",@progbits
	.sectionflags	@""
	.align	4
.nv.constant0.triton_poi_fused_convolution_leaky_relu_10:
	.zero		568
